//
// Generated by NVIDIA NVVM Compiler
//
// Compiler Build ID: CL-36424714
// Cuda compilation tools, release 13.0, V13.0.88
// Based on NVVM 20.0.0
//

.version 9.0
.target sm_100
.address_size 64

	// .globl	_Z13culCellSharediii

.visible .entry _Z13culCellSharediii(
	.param .u32 _Z13culCellSharediii_param_0,
	.param .u32 _Z13culCellSharediii_param_1,
	.param .u32 _Z13culCellSharediii_param_2
)
{


	ret;

}


// ===== COMPILED SASS (sm_100) =====

	.target	sm_100

	.elftype	@"ET_EXEC"


//--------------------- .note.nv.tkinfo           --------------------------
	.section	.note.nv.tkinfo,"",@"SHT_NOTE"
	.sectionflags	@"SHF_NOTE_NV_TKINFO"
	.tkinfo
        /*0018*/ 	.word	0x00000002
        /*0030*/ 	.string	""
        /*0030*/ 	.string	"ptxas"
        /*0030*/ 	.string	"Cuda compilation tools, release 13.0, V13.0.88"
        /*0030*/ 	.string	"Build cuda_13.0.r13.0/compiler.36424714_0"
        /*0030*/ 	.string	"-arch sm_100 -m 64 "



//--------------------- .note.nv.cuinfo           --------------------------
	.section	.note.nv.cuinfo,"",@"SHT_NOTE"
	.sectionflags	@"SHF_NOTE_NV_CUINFO"
        /*0018*/ 	.short	0x0002
        /*001a*/ 	.short	0x0064
        /*001c*/ 	.short	0x0082
	.zero		2


//--------------------- .nv.info                  --------------------------
	.section	.nv.info,"",@"SHT_CUDA_INFO"
	.align	4


	//----- nvinfo : EIATTR_REGCOUNT
	.align		4
        /*0000*/ 	.byte	0x04, 0x2f
        /*0002*/ 	.short	(.L_1 - .L_0)
	.align		4
.L_0:
        /*0004*/ 	.word	index@(_Z13culCellSharediii)
        /*0008*/ 	.word	0x00000004


	//----- nvinfo : EIATTR_FRAME_SIZE
	.align		4
.L_1:
        /*000c*/ 	.byte	0x04, 0x11
        /*000e*/ 	.short	(.L_3 - .L_2)
	.align		4
.L_2:
        /*0010*/ 	.word	index@(_Z13culCellSharediii)
        /*0014*/ 	.word	0x00000000


	//----- nvinfo : EIATTR_MIN_STACK_SIZE
	.align		4
.L_3:
        /*0018*/ 	.byte	0x04, 0x12
        /*001a*/ 	.short	(.L_5 - .L_4)
	.align		4
.L_4:
        /*001c*/ 	.word	index@(_Z13culCellSharediii)
        /*0020*/ 	.word	0x00000000
.L_5:


//--------------------- .nv.compat                --------------------------
	.section	.nv.compat,"",@"SHT_CUDA_COMPAT_INFO"
	.align	4
        /*0000*/ 	.byte	0x02, 0x09, 0x00, 0x00, 0x02, 0x02, 0x01, 0x00, 0x02, 0x05, 0x05, 0x00, 0x03, 0x07, 0x01, 0x01
        /*0010*/ 	.byte	0x02, 0x03, 0x00, 0x00, 0x02, 0x06, 0x01, 0x00, 0x04, 0x0b, 0x08, 0x00, 0x09, 0x00, 0x00, 0x00
        /*0020*/ 	.byte	0x00, 0x00, 0x00, 0x00


//--------------------- .nv.info._Z13culCellSharediii --------------------------
	.section	.nv.info._Z13culCellSharediii,"",@"SHT_CUDA_INFO"
	.sectionflags	@""
	.align	4


	//----- nvinfo : EIATTR_CUDA_API_VERSION
	.align		4
        /*0000*/ 	.byte	0x04, 0x37
        /*0002*/ 	.short	(.L_7 - .L_6)
.L_6:
        /*0004*/ 	.word	0x00000082


	//----- nvinfo : EIATTR_KPARAM_INFO
	.align		4
.L_7:
        /*0008*/ 	.byte	0x04, 0x17
        /*000a*/ 	.short	(.L_9 - .L_8)
.L_8:
        /*000c*/ 	.word	0x00000000
        /*0010*/ 	.short	0x0002
        /*0012*/ 	.short	0x0008
        /*0014*/ 	.byte	0x00, 0xf0, 0x11, 0x00


	//----- nvinfo : EIATTR_KPARAM_INFO
	.align		4
.L_9:
        /*0018*/ 	.byte	0x04, 0x17
        /*001a*/ 	.short	(.L_11 - .L_10)
.L_10:
        /*001c*/ 	.word	0x00000000
        /*0020*/ 	.short	0x0001
        /*0022*/ 	.short	0x0004
        /*0024*/ 	.byte	0x00, 0xf0, 0x11, 0x00


	//----- nvinfo : EIATTR_KPARAM_INFO
	.align		4
.L_11:
        /*0028*/ 	.byte	0x04, 0x17
        /*002a*/ 	.short	(.L_13 - .L_12)
.L_12:
        /*002c*/ 	.word	0x00000000
        /*0030*/ 	.short	0x0000
        /*0032*/ 	.short	0x0000
        /*0034*/ 	.byte	0x00, 0xf0, 0x11, 0x00


	//----- nvinfo : EIATTR_SPARSE_MMA_MASK
	.align		4
.L_13:
        /*0038*/ 	.byte	0x03, 0x50
        /*003a*/ 	.short	0x0000


	//----- nvinfo : EIATTR_MAXREG_COUNT
	.align		4
        /*003c*/ 	.byte	0x03, 0x1b
        /*003e*/ 	.short	0x00ff


	//----- nvinfo : EIATTR_MERCURY_ISA_VERSION
	.align		4
        /*0040*/ 	.byte	0x03, 0x5f
        /*0042*/ 	.short	0x0101


	//----- nvinfo : EIATTR_VRC_CTA_INIT_COUNT
	.align		4
        /*0044*/ 	.byte	0x02, 0x4a
	.zero		1
	.zero		1


	//----- nvinfo : EIATTR_EXIT_INSTR_OFFSETS
	.align		4
        /*0048*/ 	.byte	0x04, 0x1c
        /*004a*/ 	.short	(.L_15 - .L_14)


	//   ....[0]....
.L_14:
        /*004c*/ 	.word	0x00000010


	//----- nvinfo : EIATTR_CBANK_PARAM_SIZE
	.align		4
.L_15:
        /*0050*/ 	.byte	0x03, 0x19
        /*0052*/ 	.short	0x000c


	//----- nvinfo : EIATTR_PARAM_CBANK
	.align		4
        /*0054*/ 	.byte	0x04, 0x0a
        /*0056*/ 	.short	(.L_17 - .L_16)
	.align		4
.L_16:
        /*0058*/ 	.word	index@(.nv.constant0._Z13culCellSharediii)
        /*005c*/ 	.short	0x0380
        /*005e*/ 	.short	0x000c


	//----- nvinfo : EIATTR_SW_WAR
	.align		4
.L_17:
        /*0060*/ 	.byte	0x04, 0x36
        /*0062*/ 	.short	(.L_19 - .L_18)
.L_18:
        /*0064*/ 	.word	0x00000008
.L_19:


//--------------------- .nv.callgraph             --------------------------
	.section	.nv.callgraph,"",@"SHT_CUDA_CALLGRAPH"
	.align	4
	.sectionentsize	8
	.align		4
        /*0000*/ 	.word	0x00000000
	.align		4
        /*0004*/ 	.word	0xffffffff
	.align		4
        /*0008*/ 	.word	0x00000000
	.align		4
        /*000c*/ 	.word	0xfffffffe
	.align		4
        /*0010*/ 	.word	0x00000000
	.align		4
        /*0014*/ 	.word	0xfffffffd
	.align		4
        /*0018*/ 	.word	0x00000000
	.align		4
        /*001c*/ 	.word	0xfffffffc


//--------------------- .text._Z13culCellSharediii --------------------------
	.section	.text._Z13culCellSharediii,"ax",@progbits
	.align	128
        .global         _Z13culCellSharediii
        .type           _Z13culCellSharediii,@function
        .size           _Z13culCellSharediii,(.L_x_1 - _Z13culCellSharediii)
        .other          _Z13culCellSharediii,@"STO_CUDA_ENTRY STV_DEFAULT"
_Z13culCellSharediii:
.text._Z13culCellSharediii:
[----:B------:R-:W-:Y:S01]  /*0000*/  LDC R1, c[0x0][0x37c] ;  /* 0x0000df00ff017b82 */ /* 0x000fe20000000800 */
[----:B------:R-:W-:Y:S05]  /*0010*/  EXIT ;  /* 0x000000000000794d */ /* 0x000fea0003800000 */
.L_x_0:
[----:B------:R-:W-:-:S00]  /*0020*/  BRA `(.L_x_0) ;  /* 0xfffffffc00fc7947 */ /* 0x000fc0000383ffff */
[----:B------:R-:W-:-:S00]  /*0030*/  NOP ;  /* 0x0000000000007918 */ /* 0x000fc00000000000 */
        /* <DEDUP_REMOVED lines=12> */
.L_x_1:


//--------------------- .nv.shared.reserved.0     --------------------------
	.section	.nv.shared.reserved.0,"aw",@nobits
	.weak		__nv_reservedSMEM_offset_0_alias
	.size		__nv_reservedSMEM_offset_0_alias, 0, 64
	.other		__nv_reservedSMEM_offset_0_alias,@"STO_CUDA_RESERVED_SHARED STV_DEFAULT"
__nv_reservedSMEM_offset_0_alias:
	.zero		0
	.zero		64


//--------------------- .nv.constant0._Z13culCellSharediii --------------------------
	.section	.nv.constant0._Z13culCellSharediii,"a",@progbits
	.sectionflags	@""
	.align	4
.nv.constant0._Z13culCellSharediii:
	.zero		908


//--------------------- SYMBOLS --------------------------

	.type		.nv.reservedSmem.offset0,@object
	.size		.nv.reservedSmem.offset0,0x4
